//
// Generated by NVIDIA NVVM Compiler
//
// Compiler Build ID: CL-36424714
// Cuda compilation tools, release 13.0, V13.0.88
// Based on NVVM 20.0.0
//

.version 9.0
.target sm_100
.address_size 64

	// .globl	_Z9matrixMulPiS_S_

.visible .entry _Z9matrixMulPiS_S_(
	.param .u64 .ptr .align 1 _Z9matrixMulPiS_S__param_0,
	.param .u64 .ptr .align 1 _Z9matrixMulPiS_S__param_1,
	.param .u64 .ptr .align 1 _Z9matrixMulPiS_S__param_2
)
{
	.reg .pred 	%p<2>;
	.reg .b32 	%r<68>;
	.reg .b64 	%rd<21>;

	ld.param.u64 	%rd6, [_Z9matrixMulPiS_S__param_0];
	ld.param.u64 	%rd7, [_Z9matrixMulPiS_S__param_1];
	ld.param.u64 	%rd5, [_Z9matrixMulPiS_S__param_2];
	cvta.to.global.u64 	%rd8, %rd7;
	cvta.to.global.u64 	%rd9, %rd6;
	mov.u32 	%r10, %ctaid.y;
	mov.u32 	%r11, %ntid.y;
	mov.u32 	%r12, %tid.y;
	mad.lo.s32 	%r1, %r10, %r11, %r12;
	mov.u32 	%r13, %ctaid.x;
	mov.u32 	%r14, %ntid.x;
	mov.u32 	%r15, %tid.x;
	mad.lo.s32 	%r2, %r13, %r14, %r15;
	mul.wide.u32 	%rd10, %r11, %r10;
	cvt.u64.u32 	%rd11, %r12;
	add.s64 	%rd12, %rd10, %rd11;
	shl.b64 	%rd13, %rd12, 10;
	add.s64 	%rd14, %rd13, %rd9;
	add.s64 	%rd20, %rd14, 32;
	add.s64 	%rd2, %rd8, 8192;
	mov.b32 	%r66, 0;
	mov.u32 	%r65, %r2;
	mov.u32 	%r67, %r66;
$L__BB0_1:
	mul.wide.s32 	%rd15, %r65, 4;
	add.s64 	%rd16, %rd2, %rd15;
	ld.global.u32 	%r16, [%rd20+-32];
	ld.global.u32 	%r17, [%rd16+-8192];
	mad.lo.s32 	%r18, %r17, %r16, %r67;
	ld.global.u32 	%r19, [%rd20+-28];
	ld.global.u32 	%r20, [%rd16+-7168];
	mad.lo.s32 	%r21, %r20, %r19, %r18;
	ld.global.u32 	%r22, [%rd20+-24];
	ld.global.u32 	%r23, [%rd16+-6144];
	mad.lo.s32 	%r24, %r23, %r22, %r21;
	ld.global.u32 	%r25, [%rd20+-20];
	ld.global.u32 	%r26, [%rd16+-5120];
	mad.lo.s32 	%r27, %r26, %r25, %r24;
	ld.global.u32 	%r28, [%rd20+-16];
	ld.global.u32 	%r29, [%rd16+-4096];
	mad.lo.s32 	%r30, %r29, %r28, %r27;
	ld.global.u32 	%r31, [%rd20+-12];
	ld.global.u32 	%r32, [%rd16+-3072];
	mad.lo.s32 	%r33, %r32, %r31, %r30;
	ld.global.u32 	%r34, [%rd20+-8];
	ld.global.u32 	%r35, [%rd16+-2048];
	mad.lo.s32 	%r36, %r35, %r34, %r33;
	ld.global.u32 	%r37, [%rd20+-4];
	ld.global.u32 	%r38, [%rd16+-1024];
	mad.lo.s32 	%r39, %r38, %r37, %r36;
	ld.global.u32 	%r40, [%rd20];
	ld.global.u32 	%r41, [%rd16];
	mad.lo.s32 	%r42, %r41, %r40, %r39;
	ld.global.u32 	%r43, [%rd20+4];
	ld.global.u32 	%r44, [%rd16+1024];
	mad.lo.s32 	%r45, %r44, %r43, %r42;
	ld.global.u32 	%r46, [%rd20+8];
	ld.global.u32 	%r47, [%rd16+2048];
	mad.lo.s32 	%r48, %r47, %r46, %r45;
	ld.global.u32 	%r49, [%rd20+12];
	ld.global.u32 	%r50, [%rd16+3072];
	mad.lo.s32 	%r51, %r50, %r49, %r48;
	ld.global.u32 	%r52, [%rd20+16];
	ld.global.u32 	%r53, [%rd16+4096];
	mad.lo.s32 	%r54, %r53, %r52, %r51;
	ld.global.u32 	%r55, [%rd20+20];
	ld.global.u32 	%r56, [%rd16+5120];
	mad.lo.s32 	%r57, %r56, %r55, %r54;
	ld.global.u32 	%r58, [%rd20+24];
	ld.global.u32 	%r59, [%rd16+6144];
	mad.lo.s32 	%r60, %r59, %r58, %r57;
	ld.global.u32 	%r61, [%rd20+28];
	ld.global.u32 	%r62, [%rd16+7168];
	mad.lo.s32 	%r67, %r62, %r61, %r60;
	add.s32 	%r66, %r66, 16;
	add.s64 	%rd20, %rd20, 64;
	add.s32 	%r65, %r65, 4096;
	setp.ne.s32 	%p1, %r66, 256;
	@%p1 bra 	$L__BB0_1;
	cvta.to.global.u64 	%rd17, %rd5;
	shl.b32 	%r63, %r1, 8;
	add.s32 	%r64, %r63, %r2;
	mul.wide.s32 	%rd18, %r64, 4;
	add.s64 	%rd19, %rd17, %rd18;
	st.global.u32 	[%rd19], %r67;
	ret;

}


// ===== COMPILED SASS (sm_100) =====

	.target	sm_100

	.elftype	@"ET_EXEC"


//--------------------- .note.nv.tkinfo           --------------------------
	.section	.note.nv.tkinfo,"",@"SHT_NOTE"
	.sectionflags	@"SHF_NOTE_NV_TKINFO"
	.tkinfo
        /*0018*/ 	.word	0x00000002
        /*0030*/ 	.string	""
        /*0030*/ 	.string	"ptxas"
        /*0030*/ 	.string	"Cuda compilation tools, release 13.0, V13.0.88"
        /*0030*/ 	.string	"Build cuda_13.0.r13.0/compiler.36424714_0"
        /*0030*/ 	.string	"-arch sm_100 -m 64 "



//--------------------- .note.nv.cuinfo           --------------------------
	.section	.note.nv.cuinfo,"",@"SHT_NOTE"
	.sectionflags	@"SHF_NOTE_NV_CUINFO"
        /*0018*/ 	.short	0x0002
        /*001a*/ 	.short	0x0064
        /*001c*/ 	.short	0x0082
	.zero		2


//--------------------- .nv.info                  --------------------------
	.section	.nv.info,"",@"SHT_CUDA_INFO"
	.align	4


	//----- nvinfo : EIATTR_REGCOUNT
	.align		4
        /*0000*/ 	.byte	0x04, 0x2f
        /*0002*/ 	.short	(.L_1 - .L_0)
	.align		4
.L_0:
        /*0004*/ 	.word	index@(_Z9matrixMulPiS_S_)
        /*0008*/ 	.word	0x0000001f


	//----- nvinfo : EIATTR_FRAME_SIZE
	.align		4
.L_1:
        /*000c*/ 	.byte	0x04, 0x11
        /*000e*/ 	.short	(.L_3 - .L_2)
	.align		4
.L_2:
        /*0010*/ 	.word	index@(_Z9matrixMulPiS_S_)
        /*0014*/ 	.word	0x00000000


	//----- nvinfo : EIATTR_MIN_STACK_SIZE
	.align		4
.L_3:
        /*0018*/ 	.byte	0x04, 0x12
        /*001a*/ 	.short	(.L_5 - .L_4)
	.align		4
.L_4:
        /*001c*/ 	.word	index@(_Z9matrixMulPiS_S_)
        /*0020*/ 	.word	0x00000000
.L_5:


//--------------------- .nv.compat                --------------------------
	.section	.nv.compat,"",@"SHT_CUDA_COMPAT_INFO"
	.align	4
        /*0000*/ 	.byte	0x02, 0x09, 0x00, 0x00, 0x02, 0x02, 0x01, 0x00, 0x02, 0x05, 0x05, 0x00, 0x03, 0x07, 0x01, 0x01
        /*0010*/ 	.byte	0x02, 0x03, 0x00, 0x00, 0x02, 0x06, 0x01, 0x00, 0x04, 0x0b, 0x08, 0x00, 0x09, 0x00, 0x00, 0x00
        /*0020*/ 	.byte	0x00, 0x00, 0x00, 0x00


//--------------------- .nv.info._Z9matrixMulPiS_S_ --------------------------
	.section	.nv.info._Z9matrixMulPiS_S_,"",@"SHT_CUDA_INFO"
	.sectionflags	@""
	.align	4


	//----- nvinfo : EIATTR_CUDA_API_VERSION
	.align		4
        /*0000*/ 	.byte	0x04, 0x37
        /*0002*/ 	.short	(.L_7 - .L_6)
.L_6:
        /*0004*/ 	.word	0x00000082


	//----- nvinfo : EIATTR_KPARAM_INFO
	.align		4
.L_7:
        /*0008*/ 	.byte	0x04, 0x17
        /*000a*/ 	.short	(.L_9 - .L_8)
.L_8:
        /*000c*/ 	.word	0x00000000
        /*0010*/ 	.short	0x0002
        /*0012*/ 	.short	0x0010
        /*0014*/ 	.byte	0x00, 0xf5, 0x21, 0x00


	//----- nvinfo : EIATTR_KPARAM_INFO
	.align		4
.L_9:
        /*0018*/ 	.byte	0x04, 0x17
        /*001a*/ 	.short	(.L_11 - .L_10)
.L_10:
        /*001c*/ 	.word	0x00000000
        /*0020*/ 	.short	0x0001
        /*0022*/ 	.short	0x0008
        /*0024*/ 	.byte	0x00, 0xf5, 0x21, 0x00


	//----- nvinfo : EIATTR_KPARAM_INFO
	.align		4
.L_11:
        /*0028*/ 	.byte	0x04, 0x17
        /*002a*/ 	.short	(.L_13 - .L_12)
.L_12:
        /*002c*/ 	.word	0x00000000
        /*0030*/ 	.short	0x0000
        /*0032*/ 	.short	0x0000
        /*0034*/ 	.byte	0x00, 0xf5, 0x21, 0x00


	//----- nvinfo : EIATTR_SPARSE_MMA_MASK
	.align		4
.L_13:
        /*0038*/ 	.byte	0x03, 0x50
        /*003a*/ 	.short	0x0000


	//----- nvinfo : EIATTR_MAXREG_COUNT
	.align		4
        /*003c*/ 	.byte	0x03, 0x1b
        /*003e*/ 	.short	0x00ff


	//----- nvinfo : EIATTR_MERCURY_ISA_VERSION
	.align		4
        /*0040*/ 	.byte	0x03, 0x5f
        /*0042*/ 	.short	0x0101


	//----- nvinfo : EIATTR_VRC_CTA_INIT_COUNT
	.align		4
        /*0044*/ 	.byte	0x02, 0x4a
	.zero		1
	.zero		1


	//----- nvinfo : EIATTR_EXIT_INSTR_OFFSETS
	.align		4
        /*0048*/ 	.byte	0x04, 0x1c
        /*004a*/ 	.short	(.L_15 - .L_14)


	//   ....[0]....
.L_14:
        /*004c*/ 	.word	0x00000540


	//----- nvinfo : EIATTR_CBANK_PARAM_SIZE
	.align		4
.L_15:
        /*0050*/ 	.byte	0x03, 0x19
        /*0052*/ 	.short	0x0018


	//----- nvinfo : EIATTR_PARAM_CBANK
	.align		4
        /*0054*/ 	.byte	0x04, 0x0a
        /*0056*/ 	.short	(.L_17 - .L_16)
	.align		4
.L_16:
        /*0058*/ 	.word	index@(.nv.constant0._Z9matrixMulPiS_S_)
        /*005c*/ 	.short	0x0380
        /*005e*/ 	.short	0x0018


	//----- nvinfo : EIATTR_SW_WAR
	.align		4
.L_17:
        /*0060*/ 	.byte	0x04, 0x36
        /*0062*/ 	.short	(.L_19 - .L_18)
.L_18:
        /*0064*/ 	.word	0x00000008
.L_19:


//--------------------- .nv.callgraph             --------------------------
	.section	.nv.callgraph,"",@"SHT_CUDA_CALLGRAPH"
	.align	4
	.sectionentsize	8
	.align		4
        /*0000*/ 	.word	0x00000000
	.align		4
        /*0004*/ 	.word	0xffffffff
	.align		4
        /*0008*/ 	.word	0x00000000
	.align		4
        /*000c*/ 	.word	0xfffffffe
	.align		4
        /*0010*/ 	.word	0x00000000
	.align		4
        /*0014*/ 	.word	0xfffffffd
	.align		4
        /*0018*/ 	.word	0x00000000
	.align		4
        /*001c*/ 	.word	0xfffffffc


//--------------------- .text._Z9matrixMulPiS_S_  --------------------------
	.section	.text._Z9matrixMulPiS_S_,"ax",@progbits
	.align	128
        .global         _Z9matrixMulPiS_S_
        .type           _Z9matrixMulPiS_S_,@function
        .size           _Z9matrixMulPiS_S_,(.L_x_2 - _Z9matrixMulPiS_S_)
        .other          _Z9matrixMulPiS_S_,@"STO_CUDA_ENTRY STV_DEFAULT"
_Z9matrixMulPiS_S_:
.text._Z9matrixMulPiS_S_:
[----:B------:R-:W-:Y:S01]  /*0000*/  LDC R1, c[0x0][0x37c] ;  /* 0x0000df00ff017b82 */ /* 0x000fe20000000800 */
[----:B------:R-:W0:Y:S07]  /*0010*/  S2R R2, SR_TID.Y ;  /* 0x0000000000027919 */ /* 0x000e2e0000002200 */
[----:B------:R-:W0:Y:S01]  /*0020*/  S2UR UR4, SR_CTAID.Y ;  /* 0x00000000000479c3 */ /* 0x000e220000002600 */
[----:B------:R-:W1:Y:S01]  /*0030*/  LDCU.128 UR12, c[0x0][0x380] ;  /* 0x00007000ff0c77ac */ /* 0x000e620008000c00 */
[----:B------:R-:W-:Y:S01]  /*0040*/  HFMA2 R3, -RZ, RZ, 0, 0 ;  /* 0x00000000ff037431 */ /* 0x000fe200000001ff */
[----:B------:R-:W2:Y:S01]  /*0050*/  S2R R9, SR_TID.X ;  /* 0x0000000000097919 */ /* 0x000ea20000002100 */
[----:B------:R-:W-:Y:S01]  /*0060*/  MOV R14, RZ ;  /* 0x000000ff000e7202 */ /* 0x000fe20000000f00 */
[----:B------:R-:W3:Y:S03]  /*0070*/  LDCU.64 UR8, c[0x0][0x358] ;  /* 0x00006b00ff0877ac */ /* 0x000ee60008000a00 */
[----:B------:R-:W0:Y:S08]  /*0080*/  LDC R7, c[0x0][0x364] ;  /* 0x0000d900ff077b82 */ /* 0x000e300000000800 */
[----:B------:R-:W2:Y:S01]  /*0090*/  S2UR UR6, SR_CTAID.X ;  /* 0x00000000000679c3 */ /* 0x000ea20000002500 */
[----:B-1----:R-:W-:-:S07]  /*00a0*/  UIADD3 UR5, UP0, UPT, UR14, 0x2000, URZ ;  /* 0x000020000e057890 */ /* 0x002fce000ff1e0ff */
[----:B------:R-:W2:Y:S01]  /*00b0*/  LDC R0, c[0x0][0x360] ;  /* 0x0000d800ff007b82 */ /* 0x000ea20000000800 */
[----:B0-----:R-:W-:-:S04]  /*00c0*/  IMAD.WIDE.U32 R4, R7, UR4, R2 ;  /* 0x0000000407047c25 */ /* 0x001fc8000f8e0002 */
[----:B------:R-:W-:Y:S01]  /*00d0*/  IMAD R7, R7, UR4, R2 ;  /* 0x0000000407077c24 */ /* 0x000fe2000f8e0202 */
[----:B------:R-:W-:Y:S01]  /*00e0*/  LEA R3, P0, R4, UR12, 0xa ;  /* 0x0000000c04037c11 */ /* 0x000fe2000f8050ff */
[----:B------:R-:W-:-:S03]  /*00f0*/  UMOV UR4, URZ ;  /* 0x000000ff00047c82 */ /* 0x000fc60008000000 */
[----:B------:R-:W-:Y:S01]  /*0100*/  LEA.HI.X R5, R4, UR13, R5, 0xa, P0 ;  /* 0x0000000d04057c11 */ /* 0x000fe200080f5405 */
[----:B--2---:R-:W-:Y:S01]  /*0110*/  IMAD R0, R0, UR6, R9 ;  /* 0x0000000600007c24 */ /* 0x004fe2000f8e0209 */
[----:B------:R-:W-:Y:S01]  /*0120*/  IADD3 R9, P1, PT, R3, 0x20, RZ ;  /* 0x0000002003097810 */ /* 0x000fe20007f3e0ff */
[----:B------:R-:W-:-:S03]  /*0130*/  UIADD3.X UR6, UPT, UPT, URZ, UR15, URZ, UP0, !UPT ;  /* 0x0000000fff067290 */ /* 0x000fc600087fe4ff */
[----:B------:R-:W-:Y:S02]  /*0140*/  MOV R6, R0 ;  /* 0x0000000000067202 */ /* 0x000fe40000000f00 */
[----:B---3--:R-:W-:-:S07]  /*0150*/  IADD3.X R5, PT, PT, RZ, R5, RZ, P1, !PT ;  /* 0x00000005ff057210 */ /* 0x008fce0000ffe4ff */
.L_x_0:
[----:B------:R-:W-:Y:S02]  /*0160*/  MOV R2, UR5 ;  /* 0x0000000500027c02 */ /* 0x000fe40008000f00 */
[----:B------:R-:W-:Y:S02]  /*0170*/  MOV R3, UR6 ;  /* 0x0000000600037c02 */ /* 0x000fe40008000f00 */
[----:B------:R-:W-:Y:S01]  /*0180*/  MOV R4, R9 ;  /* 0x0000000900047202 */ /* 0x000fe20000000f00 */
[----:B------:R-:W-:-:S04]  /*0190*/  IMAD.WIDE R2, R6, 0x4, R2 ;  /* 0x0000000406027825 */ /* 0x000fc800078e0202 */
[----:B------:R-:W2:Y:S04]  /*01a0*/  LDG.E R15, desc[UR8][R4.64+-0x20] ;  /* 0xffffe008040f7981 */ /* 0x000ea8000c1e1900 */
[----:B------:R-:W2:Y:S04]  /*01b0*/  LDG.E R16, desc[UR8][R2.64+-0x2000] ;  /* 0xffe0000802107981 */ /* 0x000ea8000c1e1900 */
[----:B------:R-:W3:Y:S04]  /*01c0*/  LDG.E R24, desc[UR8][R4.64+-0x1c] ;  /* 0xffffe40804187981 */ /* 0x000ee8000c1e1900 */
[----:B------:R-:W3:Y:S04]  /*01d0*/  LDG.E R25, desc[UR8][R2.64+-0x1c00] ;  /* 0xffe4000802197981 */ /* 0x000ee8000c1e1900 */
[----:B------:R-:W4:Y:S04]  /*01e0*/  LDG.E R19, desc[UR8][R4.64+-0x18] ;  /* 0xffffe80804137981 */ /* 0x000f28000c1e1900 */
[----:B------:R-:W4:Y:S04]  /*01f0*/  LDG.E R18, desc[UR8][R2.64+-0x1800] ;  /* 0xffe8000802127981 */ /* 0x000f28000c1e1900 */
[----:B------:R-:W5:Y:S04]  /*0200*/  LDG.E R20, desc[UR8][R4.64+-0x14] ;  /* 0xffffec0804147981 */ /* 0x000f68000c1e1900 */
        /* <DEDUP_REMOVED lines=11> */
[----:B------:R-:W5:Y:S01]  /*02c0*/  LDG.E R26, desc[UR8][R4.64+0x1c] ;  /* 0x00001c08041a7981 */ /* 0x000f62000c1e1900 */
[----:B--2---:R-:W-:-:S03]  /*02d0*/  IMAD R15, R15, R16, R14 ;  /* 0x000000100f0f7224 */ /* 0x004fc600078e020e */
[----:B------:R-:W2:Y:S04]  /*02e0*/  LDG.E R16, desc[UR8][R4.64] ;  /* 0x0000000804107981 */ /* 0x000ea8000c1e1900 */
[----:B------:R-:W2:Y:S01]  /*02f0*/  LDG.E R14, desc[UR8][R4.64+0x4] ;  /* 0x00000408040e7981 */ /* 0x000ea2000c1e1900 */
[----:B---3--:R-:W-:-:S03]  /*0300*/  IMAD R24, R24, R25, R15 ;  /* 0x0000001918187224 */ /* 0x008fc600078e020f */
[----:B------:R-:W3:Y:S04]  /*0310*/  LDG.E R15, desc[UR8][R2.64+0x400] ;  /* 0x00040008020f7981 */ /* 0x000ee8000c1e1900 */
[----:B------:R-:W3:Y:S01]  /*0320*/  LDG.E R25, desc[UR8][R2.64+0x1400] ;  /* 0x0014000802197981 */ /* 0x000ee2000c1e1900 */
[----:B----4-:R-:W-:-:S03]  /*0330*/  IMAD R24, R19, R18, R24 ;  /* 0x0000001213187224 */ /* 0x010fc600078e0218 */
[----:B------:R-:W4:Y:S04]  /*0340*/  LDG.E R18, desc[UR8][R4.64+0x8] ;  /* 0x0000080804127981 */ /* 0x000f28000c1e1900 */
[----:B------:R-:W4:Y:S01]  /*0350*/  LDG.E R19, desc[UR8][R2.64+0x800] ;  /* 0x0008000802137981 */ /* 0x000f22000c1e1900 */
[----:B-----5:R-:W-:-:S03]  /*0360*/  IMAD R24, R20, R21, R24 ;  /* 0x0000001514187224 */ /* 0x020fc600078e0218 */
[----:B------:R-:W5:Y:S04]  /*0370*/  LDG.E R20, desc[UR8][R4.64+0xc] ;  /* 0x00000c0804147981 */ /* 0x000f68000c1e1900 */
[----:B------:R-:W5:Y:S01]  /*0380*/  LDG.E R21, desc[UR8][R2.64+0xc00] ;  /* 0x000c000802157981 */ /* 0x000f62000c1e1900 */
[----:B------:R-:W-:-:S03]  /*0390*/  IMAD R24, R22, R23, R24 ;  /* 0x0000001716187224 */ /* 0x000fc600078e0218 */
[----:B------:R-:W5:Y:S04]  /*03a0*/  LDG.E R22, desc[UR8][R4.64+0x10] ;  /* 0x0000100804167981 */ /* 0x000f68000c1e1900 */
[----:B------:R-:W5:Y:S01]  /*03b0*/  LDG.E R23, desc[UR8][R2.64+0x1000] ;  /* 0x0010000802177981 */ /* 0x000f62000c1e1900 */
[----:B------:R-:W-:-:S03]  /*03c0*/  IMAD R28, R12, R13, R24 ;  /* 0x0000000d0c1c7224 */ /* 0x000fc600078e0218 */
[----:B------:R-:W5:Y:S04]  /*03d0*/  LDG.E R24, desc[UR8][R4.64+0x14] ;  /* 0x0000140804187981 */ /* 0x000f68000c1e1900 */
[----:B------:R0:W5:Y:S04]  /*03e0*/  LDG.E R13, desc[UR8][R4.64+0x18] ;  /* 0x00001808040d7981 */ /* 0x000168000c1e1900 */
[----:B------:R-:W5:Y:S01]  /*03f0*/  LDG.E R12, desc[UR8][R2.64+0x1800] ;  /* 0x00180008020c7981 */ /* 0x000f62000c1e1900 */
[----:B------:R-:W-:-:S04]  /*0400*/  IMAD R8, R9, R8, R28 ;  /* 0x0000000809087224 */ /* 0x000fc800078e021c */
[----:B------:R-:W-:Y:S01]  /*0410*/  IMAD R8, R10, R11, R8 ;  /* 0x0000000b0a087224 */ /* 0x000fe200078e0208 */
[----:B------:R-:W-:-:S04]  /*0420*/  UIADD3 UR4, UPT, UPT, UR4, 0x10, URZ ;  /* 0x0000001004047890 */ /* 0x000fc8000fffe0ff */
[----:B------:R-:W-:Y:S01]  /*0430*/  UISETP.NE.AND UP0, UPT, UR4, 0x100, UPT ;  /* 0x000001000400788c */ /* 0x000fe2000bf05270 */
[----:B------:R-:W-:Y:S02]  /*0440*/  IADD3 R9, P0, PT, R4, 0x40, RZ ;  /* 0x0000004004097810 */ /* 0x000fe40007f1e0ff */
[----:B------:R-:W-:Y:S02]  /*0450*/  IADD3 R6, PT, PT, R6, 0x1000, RZ ;  /* 0x0000100006067810 */ /* 0x000fe40007ffe0ff */
[----:B0-----:R-:W-:Y:S01]  /*0460*/  IADD3.X R5, PT, PT, RZ, R5, RZ, P0, !PT ;  /* 0x00000005ff057210 */ /* 0x001fe200007fe4ff */
[----:B--2---:R-:W-:-:S04]  /*0470*/  IMAD R8, R16, R17, R8 ;  /* 0x0000001110087224 */ /* 0x004fc800078e0208 */
[----:B---3--:R-:W-:-:S04]  /*0480*/  IMAD R8, R14, R15, R8 ;  /* 0x0000000f0e087224 */ /* 0x008fc800078e0208 */
[----:B----4-:R-:W-:-:S04]  /*0490*/  IMAD R8, R18, R19, R8 ;  /* 0x0000001312087224 */ /* 0x010fc800078e0208 */
[----:B-----5:R-:W-:-:S04]  /*04a0*/  IMAD R8, R20, R21, R8 ;  /* 0x0000001514087224 */ /* 0x020fc800078e0208 */
[----:B------:R-:W-:-:S04]  /*04b0*/  IMAD R8, R22, R23, R8 ;  /* 0x0000001716087224 */ /* 0x000fc800078e0208 */
[----:B------:R-:W-:-:S04]  /*04c0*/  IMAD R8, R24, R25, R8 ;  /* 0x0000001918087224 */ /* 0x000fc800078e0208 */
[----:B------:R-:W-:-:S04]  /*04d0*/  IMAD R8, R13, R12, R8 ;  /* 0x0000000c0d087224 */ /* 0x000fc800078e0208 */
[----:B------:R-:W-:Y:S01]  /*04e0*/  IMAD R14, R26, R27, R8 ;  /* 0x0000001b1a0e7224 */ /* 0x000fe200078e0208 */
[----:B------:R-:W-:Y:S06]  /*04f0*/  BRA.U UP0, `(.L_x_0) ;  /* 0xfffffffd00187547 */ /* 0x000fec000b83ffff */
[----:B------:R-:W0:Y:S01]  /*0500*/  LDC.64 R2, c[0x0][0x390] ;  /* 0x0000e400ff027b82 */ /* 0x000e220000000a00 */
[----:B------:R-:W-:-:S05]  /*0510*/  LEA R7, R7, R0, 0x8 ;  /* 0x0000000007077211 */ /* 0x000fca00078e40ff */
[----:B0-----:R-:W-:-:S05]  /*0520*/  IMAD.WIDE R2, R7, 0x4, R2 ;  /* 0x0000000407027825 */ /* 0x001fca00078e0202 */
[----:B------:R-:W-:Y:S01]  /*0530*/  STG.E desc[UR8][R2.64], R14 ;  /* 0x0000000e02007986 */ /* 0x000fe2000c101908 */
[----:B------:R-:W-:Y:S05]  /*0540*/  EXIT ;  /* 0x000000000000794d */ /* 0x000fea0003800000 */
.L_x_1:
[----:B------:R-:W-:-:S00]  /*0550*/  BRA `(.L_x_1) ;  /* 0xfffffffc00fc7947 */ /* 0x000fc0000383ffff */
[----:B------:R-:W-:-:S00]  /*0560*/  NOP ;  /* 0x0000000000007918 */ /* 0x000fc00000000000 */
        /* <DEDUP_REMOVED lines=9> */
.L_x_2:


//--------------------- .nv.shared.reserved.0     --------------------------
	.section	.nv.shared.reserved.0,"aw",@nobits
	.weak		__nv_reservedSMEM_offset_0_alias
	.size		__nv_reservedSMEM_offset_0_alias, 0, 64
	.other		__nv_reservedSMEM_offset_0_alias,@"STO_CUDA_RESERVED_SHARED STV_DEFAULT"
__nv_reservedSMEM_offset_0_alias:
	.zero		0
	.zero		64


//--------------------- .nv.constant0._Z9matrixMulPiS_S_ --------------------------
	.section	.nv.constant0._Z9matrixMulPiS_S_,"a",@progbits
	.sectionflags	@""
	.align	4
.nv.constant0._Z9matrixMulPiS_S_:
	.zero		920


//--------------------- SYMBOLS --------------------------

	.type		.nv.reservedSmem.offset0,@object
	.size		.nv.reservedSmem.offset0,0x4
